//
// Generated by NVIDIA NVVM Compiler
//
// Compiler Build ID: CL-36424714
// Cuda compilation tools, release 13.0, V13.0.88
// Based on NVVM 20.0.0
//

.version 9.0
.target sm_100
.address_size 64

	// .globl	default_function_kernel

.visible .entry default_function_kernel(
	.param .u64 .ptr .align 1 default_function_kernel_param_0,
	.param .u64 .ptr .align 1 default_function_kernel_param_1
)
.maxntid 56
{
	.reg .pred 	%p<2>;
	.reg .b32 	%r<16>;
	.reg .b32 	%f<2>;
	.reg .b64 	%rd<9>;

	ld.param.u64 	%rd1, [default_function_kernel_param_0];
	ld.param.u64 	%rd2, [default_function_kernel_param_1];
	cvta.to.global.u64 	%rd3, %rd1;
	cvta.to.global.u64 	%rd4, %rd2;
	mov.u32 	%r1, %ctaid.x;
	mov.u32 	%r2, %tid.x;
	mad.lo.s32 	%r3, %r1, 56, %r2;
	shr.u32 	%r4, %r3, 2;
	mul.hi.u32 	%r5, %r4, 1653400945;
	shr.u32 	%r6, %r5, 8;
	mul.lo.s32 	%r7, %r6, 2660;
	sub.s32 	%r8, %r3, %r7;
	shl.b32 	%r9, %r1, 1;
	setp.gt.u32 	%p1, %r2, 27;
	selp.u32 	%r10, 1, 0, %p1;
	or.b32  	%r11, %r9, %r10;
	mul.hi.u32 	%r12, %r11, -1401515643;
	shr.u32 	%r13, %r12, 6;
	mad.lo.s32 	%r14, %r13, -2660, %r8;
	add.s32 	%r15, %r14, 18620;
	mul.wide.s32 	%rd5, %r15, 4;
	add.s64 	%rd6, %rd4, %rd5;
	ld.global.nc.f32 	%f1, [%rd6];
	mul.wide.u32 	%rd7, %r3, 4;
	add.s64 	%rd8, %rd3, %rd7;
	st.global.f32 	[%rd8], %f1;
	ret;

}


// ===== COMPILED SASS (sm_100) =====

	.target	sm_100

	.elftype	@"ET_EXEC"


//--------------------- .note.nv.tkinfo           --------------------------
	.section	.note.nv.tkinfo,"",@"SHT_NOTE"
	.sectionflags	@"SHF_NOTE_NV_TKINFO"
	.tkinfo
        /*0018*/ 	.word	0x00000002
        /*0030*/ 	.string	""
        /*0030*/ 	.string	"ptxas"
        /*0030*/ 	.string	"Cuda compilation tools, release 13.0, V13.0.88"
        /*0030*/ 	.string	"Build cuda_13.0.r13.0/compiler.36424714_0"
        /*0030*/ 	.string	"-arch sm_100 -m 64 "



//--------------------- .note.nv.cuinfo           --------------------------
	.section	.note.nv.cuinfo,"",@"SHT_NOTE"
	.sectionflags	@"SHF_NOTE_NV_CUINFO"
        /*0018*/ 	.short	0x0002
        /*001a*/ 	.short	0x0064
        /*001c*/ 	.short	0x0082
	.zero		2


//--------------------- .nv.info                  --------------------------
	.section	.nv.info,"",@"SHT_CUDA_INFO"
	.align	4


	//----- nvinfo : EIATTR_REGCOUNT
	.align		4
        /*0000*/ 	.byte	0x04, 0x2f
        /*0002*/ 	.short	(.L_1 - .L_0)
	.align		4
.L_0:
        /*0004*/ 	.word	index@(default_function_kernel)
        /*0008*/ 	.word	0x0000000a


	//----- nvinfo : EIATTR_FRAME_SIZE
	.align		4
.L_1:
        /*000c*/ 	.byte	0x04, 0x11
        /*000e*/ 	.short	(.L_3 - .L_2)
	.align		4
.L_2:
        /*0010*/ 	.word	index@(default_function_kernel)
        /*0014*/ 	.word	0x00000000


	//----- nvinfo : EIATTR_MIN_STACK_SIZE
	.align		4
.L_3:
        /*0018*/ 	.byte	0x04, 0x12
        /*001a*/ 	.short	(.L_5 - .L_4)
	.align		4
.L_4:
        /*001c*/ 	.word	index@(default_function_kernel)
        /*0020*/ 	.word	0x00000000
.L_5:


//--------------------- .nv.compat                --------------------------
	.section	.nv.compat,"",@"SHT_CUDA_COMPAT_INFO"
	.align	4
        /*0000*/ 	.byte	0x02, 0x09, 0x00, 0x00, 0x02, 0x02, 0x01, 0x00, 0x02, 0x05, 0x05, 0x00, 0x03, 0x07, 0x01, 0x01
        /*0010*/ 	.byte	0x02, 0x03, 0x00, 0x00, 0x02, 0x06, 0x01, 0x00, 0x04, 0x0b, 0x08, 0x00, 0x09, 0x00, 0x00, 0x00
        /*0020*/ 	.byte	0x00, 0x00, 0x00, 0x00


//--------------------- .nv.info.default_function_kernel --------------------------
	.section	.nv.info.default_function_kernel,"",@"SHT_CUDA_INFO"
	.sectionflags	@""
	.align	4


	//----- nvinfo : EIATTR_CUDA_API_VERSION
	.align		4
        /*0000*/ 	.byte	0x04, 0x37
        /*0002*/ 	.short	(.L_7 - .L_6)
.L_6:
        /*0004*/ 	.word	0x00000082


	//----- nvinfo : EIATTR_KPARAM_INFO
	.align		4
.L_7:
        /*0008*/ 	.byte	0x04, 0x17
        /*000a*/ 	.short	(.L_9 - .L_8)
.L_8:
        /*000c*/ 	.word	0x00000000
        /*0010*/ 	.short	0x0001
        /*0012*/ 	.short	0x0008
        /*0014*/ 	.byte	0x00, 0xf5, 0x21, 0x00


	//----- nvinfo : EIATTR_KPARAM_INFO
	.align		4
.L_9:
        /*0018*/ 	.byte	0x04, 0x17
        /*001a*/ 	.short	(.L_11 - .L_10)
.L_10:
        /*001c*/ 	.word	0x00000000
        /*0020*/ 	.short	0x0000
        /*0022*/ 	.short	0x0000
        /*0024*/ 	.byte	0x00, 0xf5, 0x21, 0x00


	//----- nvinfo : EIATTR_SPARSE_MMA_MASK
	.align		4
.L_11:
        /*0028*/ 	.byte	0x03, 0x50
        /*002a*/ 	.short	0x0000


	//----- nvinfo : EIATTR_MAXREG_COUNT
	.align		4
        /*002c*/ 	.byte	0x03, 0x1b
        /*002e*/ 	.short	0x00ff


	//----- nvinfo : EIATTR_MERCURY_ISA_VERSION
	.align		4
        /*0030*/ 	.byte	0x03, 0x5f
        /*0032*/ 	.short	0x0101


	//----- nvinfo : EIATTR_VRC_CTA_INIT_COUNT
	.align		4
        /*0034*/ 	.byte	0x02, 0x4a
	.zero		1
	.zero		1


	//----- nvinfo : EIATTR_EXIT_INSTR_OFFSETS
	.align		4
        /*0038*/ 	.byte	0x04, 0x1c
        /*003a*/ 	.short	(.L_13 - .L_12)


	//   ....[0]....
.L_12:
        /*003c*/ 	.word	0x00000160


	//----- nvinfo : EIATTR_MAX_THREADS
	.align		4
.L_13:
        /*0040*/ 	.byte	0x04, 0x05
        /*0042*/ 	.short	(.L_15 - .L_14)
.L_14:
        /*0044*/ 	.word	0x00000038
        /*0048*/ 	.word	0x00000001
        /*004c*/ 	.word	0x00000001


	//----- nvinfo : EIATTR_CBANK_PARAM_SIZE
	.align		4
.L_15:
        /*0050*/ 	.byte	0x03, 0x19
        /*0052*/ 	.short	0x0010


	//----- nvinfo : EIATTR_PARAM_CBANK
	.align		4
        /*0054*/ 	.byte	0x04, 0x0a
        /*0056*/ 	.short	(.L_17 - .L_16)
	.align		4
.L_16:
        /*0058*/ 	.word	index@(.nv.constant0.default_function_kernel)
        /*005c*/ 	.short	0x0380
        /*005e*/ 	.short	0x0010


	//----- nvinfo : EIATTR_SW_WAR
	.align		4
.L_17:
        /*0060*/ 	.byte	0x04, 0x36
        /*0062*/ 	.short	(.L_19 - .L_18)
.L_18:
        /*0064*/ 	.word	0x00000008
.L_19:


//--------------------- .nv.callgraph             --------------------------
	.section	.nv.callgraph,"",@"SHT_CUDA_CALLGRAPH"
	.align	4
	.sectionentsize	8
	.align		4
        /*0000*/ 	.word	0x00000000
	.align		4
        /*0004*/ 	.word	0xffffffff
	.align		4
        /*0008*/ 	.word	0x00000000
	.align		4
        /*000c*/ 	.word	0xfffffffe
	.align		4
        /*0010*/ 	.word	0x00000000
	.align		4
        /*0014*/ 	.word	0xfffffffd
	.align		4
        /*0018*/ 	.word	0x00000000
	.align		4
        /*001c*/ 	.word	0xfffffffc


//--------------------- .text.default_function_kernel --------------------------
	.section	.text.default_function_kernel,"ax",@progbits
	.align	128
        .global         default_function_kernel
        .type           default_function_kernel,@function
        .size           default_function_kernel,(.L_x_1 - default_function_kernel)
        .other          default_function_kernel,@"STO_CUDA_ENTRY STV_DEFAULT"
default_function_kernel:
.text.default_function_kernel:
[----:B------:R-:W-:Y:S01]  /*0000*/  LDC R1, c[0x0][0x37c] ;  /* 0x0000df00ff017b82 */ /* 0x000fe20000000800 */
[----:B------:R-:W0:Y:S07]  /*0010*/  S2R R0, SR_TID.X ;  /* 0x0000000000007919 */ /* 0x000e2e0000002100 */
[----:B------:R-:W1:Y:S01]  /*0020*/  LDC.64 R2, c[0x0][0x388] ;  /* 0x0000e200ff027b82 */ /* 0x000e620000000a00 */
[----:B------:R-:W2:Y:S01]  /*0030*/  LDCU.64 UR4, c[0x0][0x358] ;  /* 0x00006b00ff0477ac */ /* 0x000ea20008000a00 */
[----:B------:R-:W3:Y:S01]  /*0040*/  S2R R5, SR_CTAID.X ;  /* 0x0000000000057919 */ /* 0x000ee20000002500 */
[----:B0-----:R-:W-:Y:S01]  /*0050*/  ISETP.GT.U32.AND P0, PT, R0, 0x1b, PT ;  /* 0x0000001b0000780c */ /* 0x001fe20003f04070 */
[----:B---3--:R-:W-:-:S03]  /*0060*/  IMAD R7, R5, 0x38, R0 ;  /* 0x0000003805077824 */ /* 0x008fc600078e0200 */
[----:B------:R-:W-:Y:S02]  /*0070*/  SEL R4, RZ, 0x1, !P0 ;  /* 0x00000001ff047807 */ /* 0x000fe40004000000 */
[----:B------:R-:W-:Y:S02]  /*0080*/  SHF.R.U32.HI R0, RZ, 0x2, R7 ;  /* 0x00000002ff007819 */ /* 0x000fe40000011607 */
[----:B------:R-:W-:-:S03]  /*0090*/  LEA R4, R5, R4, 0x1 ;  /* 0x0000000405047211 */ /* 0x000fc600078e08ff */
[----:B------:R-:W-:-:S04]  /*00a0*/  IMAD.HI.U32 R0, R0, 0x628ce571, RZ ;  /* 0x628ce57100007827 */ /* 0x000fc800078e00ff */
[----:B------:R-:W-:Y:S01]  /*00b0*/  IMAD.HI.U32 R4, R4, -0x53896e7b, RZ ;  /* 0xac76918504047827 */ /* 0x000fe200078e00ff */
[----:B------:R-:W-:-:S04]  /*00c0*/  SHF.R.U32.HI R0, RZ, 0x8, R0 ;  /* 0x00000008ff007819 */ /* 0x000fc80000011600 */
[----:B------:R-:W-:Y:S01]  /*00d0*/  SHF.R.U32.HI R5, RZ, 0x6, R4 ;  /* 0x00000006ff057819 */ /* 0x000fe20000011604 */
[----:B------:R-:W-:-:S04]  /*00e0*/  IMAD R0, R0, -0xa64, R7 ;  /* 0xfffff59c00007824 */ /* 0x000fc800078e0207 */
[----:B------:R-:W-:-:S05]  /*00f0*/  IMAD R0, R5, -0xa64, R0 ;  /* 0xfffff59c05007824 */ /* 0x000fca00078e0200 */
[----:B------:R-:W-:-:S05]  /*0100*/  IADD3 R5, PT, PT, R0, 0x48bc, RZ ;  /* 0x000048bc00057810 */ /* 0x000fca0007ffe0ff */
[----:B-1----:R-:W-:Y:S02]  /*0110*/  IMAD.WIDE R2, R5, 0x4, R2 ;  /* 0x0000000405027825 */ /* 0x002fe400078e0202 */
[----:B------:R-:W0:Y:S04]  /*0120*/  LDC.64 R4, c[0x0][0x380] ;  /* 0x0000e000ff047b82 */ /* 0x000e280000000a00 */
[----:B--2---:R-:W2:Y:S01]  /*0130*/  LDG.E.CONSTANT R3, desc[UR4][R2.64] ;  /* 0x0000000402037981 */ /* 0x004ea2000c1e9900 */
[----:B0-----:R-:W-:-:S05]  /*0140*/  IMAD.WIDE.U32 R4, R7, 0x4, R4 ;  /* 0x0000000407047825 */ /* 0x001fca00078e0004 */
[----:B--2---:R-:W-:Y:S01]  /*0150*/  STG.E desc[UR4][R4.64], R3 ;  /* 0x0000000304007986 */ /* 0x004fe2000c101904 */
[----:B------:R-:W-:Y:S05]  /*0160*/  EXIT ;  /* 0x000000000000794d */ /* 0x000fea0003800000 */
.L_x_0:
[----:B------:R-:W-:-:S00]  /*0170*/  BRA `(.L_x_0) ;  /* 0xfffffffc00fc7947 */ /* 0x000fc0000383ffff */
[----:B------:R-:W-:-:S00]  /*0180*/  NOP ;  /* 0x0000000000007918 */ /* 0x000fc00000000000 */
[----:B------:R-:W-:-:S00]  /*0190*/  NOP ;  /* 0x0000000000007918 */ /* 0x000fc00000000000 */
[----:B------:R-:W-:-:S00]  /*01a0*/  NOP ;  /* 0x0000000000007918 */ /* 0x000fc00000000000 */
[----:B------:R-:W-:-:S00]  /*01b0*/  NOP ;  /* 0x0000000000007918 */ /* 0x000fc00000000000 */
[----:B------:R-:W-:-:S00]  /*01c0*/  NOP ;  /* 0x0000000000007918 */ /* 0x000fc00000000000 */
[----:B------:R-:W-:-:S00]  /*01d0*/  NOP ;  /* 0x0000000000007918 */ /* 0x000fc00000000000 */
[----:B------:R-:W-:-:S00]  /*01e0*/  NOP ;  /* 0x0000000000007918 */ /* 0x000fc00000000000 */
[----:B------:R-:W-:-:S00]  /*01f0*/  NOP ;  /* 0x0000000000007918 */ /* 0x000fc00000000000 */
.L_x_1:


//--------------------- .nv.shared.reserved.0     --------------------------
	.section	.nv.shared.reserved.0,"aw",@nobits
	.weak		__nv_reservedSMEM_offset_0_alias
	.size		__nv_reservedSMEM_offset_0_alias, 0, 64
	.other		__nv_reservedSMEM_offset_0_alias,@"STO_CUDA_RESERVED_SHARED STV_DEFAULT"
__nv_reservedSMEM_offset_0_alias:
	.zero		0
	.zero		64


//--------------------- .nv.constant0.default_function_kernel --------------------------
	.section	.nv.constant0.default_function_kernel,"a",@progbits
	.sectionflags	@""
	.align	4
.nv.constant0.default_function_kernel:
	.zero		912


//--------------------- SYMBOLS --------------------------

	.type		.nv.reservedSmem.offset0,@object
	.size		.nv.reservedSmem.offset0,0x4
